	.headerflags	@"EF_CUDA_TEXMODE_UNIFIED EF_CUDA_64BIT_ADDRESS EF_CUDA_ACCELERATORS EF_CUDA_SM90 EF_CUDA_VIRTUAL_SM(EF_CUDA_SM90)"
	.elftype	@"ET_EXEC"


//--------------------- .nv.info                  --------------------------
	.section	.nv.info,"",@"SHT_CUDA_INFO"
	.align	4


	//----- nvinfo : EIATTR_REGCOUNT
	.align		4
        /*0000*/ 	.byte	0x04, 0x2f
        /*0002*/ 	.short	(.L_1 - .L_0)
	.align		4
.L_0:
        /*0004*/ 	.word	index@(triton_poi_fused_native_group_norm_relu_27)
        /*0008*/ 	.word	0x00000014


	//----- nvinfo : EIATTR_MIN_STACK_SIZE
	.align		4
.L_1:
        /*000c*/ 	.byte	0x04, 0x12
        /*000e*/ 	.short	(.L_3 - .L_2)
	.align		4
.L_2:
        /*0010*/ 	.word	index@(triton_poi_fused_native_group_norm_relu_27)
        /*0014*/ 	.word	0x00000000


	//----- nvinfo : EIATTR_FRAME_SIZE
	.align		4
.L_3:
        /*0018*/ 	.byte	0x04, 0x11
        /*001a*/ 	.short	(.L_5 - .L_4)
	.align		4
.L_4:
        /*001c*/ 	.word	index@(triton_poi_fused_native_group_norm_relu_27)
        /*0020*/ 	.word	0x00000000


	//----- nvinfo : EIATTR_MIN_STACK_SIZE
	.align		4
.L_5:
        /*0024*/ 	.byte	0x04, 0x12
        /*0026*/ 	.short	(.L_7 - .L_6)
	.align		4
.L_6:
        /*0028*/ 	.word	index@(triton_poi_fused_native_group_norm_relu_27)
        /*002c*/ 	.word	0x00000000
.L_7:


//--------------------- .nv.info.triton_poi_fused_native_group_norm_relu_27 --------------------------
	.section	.nv.info.triton_poi_fused_native_group_norm_relu_27,"",@"SHT_CUDA_INFO"
	.sectionflags	@""
	.align	4


	//----- nvinfo : EIATTR_CUDA_API_VERSION
	.align		4
        /*0000*/ 	.byte	0x04, 0x37
        /*0002*/ 	.short	(.L_9 - .L_8)
.L_8:
        /*0004*/ 	.word	0x0000007c


	//----- nvinfo : EIATTR_KPARAM_INFO
	.align		4
.L_9:
        /*0008*/ 	.byte	0x04, 0x17
        /*000a*/ 	.short	(.L_11 - .L_10)
.L_10:
        /*000c*/ 	.word	0x00000000
        /*0010*/ 	.short	0x0006
        /*0012*/ 	.short	0x0030
        /*0014*/ 	.byte	0x00, 0xf0, 0x11, 0x00


	//----- nvinfo : EIATTR_KPARAM_INFO
	.align		4
.L_11:
        /*0018*/ 	.byte	0x04, 0x17
        /*001a*/ 	.short	(.L_13 - .L_12)
.L_12:
        /*001c*/ 	.word	0x00000000
        /*0020*/ 	.short	0x0005
        /*0022*/ 	.short	0x0028
        /*0024*/ 	.byte	0x00, 0xf4, 0x21, 0x00


	//----- nvinfo : EIATTR_KPARAM_INFO
	.align		4
.L_13:
        /*0028*/ 	.byte	0x04, 0x17
        /*002a*/ 	.short	(.L_15 - .L_14)
.L_14:
        /*002c*/ 	.word	0x00000000
        /*0030*/ 	.short	0x0004
        /*0032*/ 	.short	0x0020
        /*0034*/ 	.byte	0x00, 0xf4, 0x21, 0x00


	//----- nvinfo : EIATTR_KPARAM_INFO
	.align		4
.L_15:
        /*0038*/ 	.byte	0x04, 0x17
        /*003a*/ 	.short	(.L_17 - .L_16)
.L_16:
        /*003c*/ 	.word	0x00000000
        /*0040*/ 	.short	0x0003
        /*0042*/ 	.short	0x0018
        /*0044*/ 	.byte	0x00, 0xf4, 0x21, 0x00


	//----- nvinfo : EIATTR_KPARAM_INFO
	.align		4
.L_17:
        /*0048*/ 	.byte	0x04, 0x17
        /*004a*/ 	.short	(.L_19 - .L_18)
.L_18:
        /*004c*/ 	.word	0x00000000
        /*0050*/ 	.short	0x0002
        /*0052*/ 	.short	0x0010
        /*0054*/ 	.byte	0x00, 0xf4, 0x21, 0x00


	//----- nvinfo : EIATTR_KPARAM_INFO
	.align		4
.L_19:
        /*0058*/ 	.byte	0x04, 0x17
        /*005a*/ 	.short	(.L_21 - .L_20)
.L_20:
        /*005c*/ 	.word	0x00000000
        /*0060*/ 	.short	0x0001
        /*0062*/ 	.short	0x0008
        /*0064*/ 	.byte	0x00, 0xf4, 0x21, 0x00


	//----- nvinfo : EIATTR_KPARAM_INFO
	.align		4
.L_21:
        /*0068*/ 	.byte	0x04, 0x17
        /*006a*/ 	.short	(.L_23 - .L_22)
.L_22:
        /*006c*/ 	.word	0x00000000
        /*0070*/ 	.short	0x0000
        /*0072*/ 	.short	0x0000
        /*0074*/ 	.byte	0x00, 0xf4, 0x21, 0x00


	//----- nvinfo : EIATTR_SPARSE_MMA_MASK
	.align		4
.L_23:
        /*0078*/ 	.byte	0x03, 0x50
        /*007a*/ 	.short	0x0000


	//----- nvinfo : EIATTR_MAXREG_COUNT
	.align		4
        /*007c*/ 	.byte	0x03, 0x1b
        /*007e*/ 	.short	0x00ff


	//----- nvinfo : EIATTR_EXIT_INSTR_OFFSETS
	.align		4
        /*0080*/ 	.byte	0x04, 0x1c
        /*0082*/ 	.short	(.L_25 - .L_24)


	//   ....[0]....
.L_24:
        /*0084*/ 	.word	0x000002d0


	//----- nvinfo : EIATTR_REQNTID
	.align		4
.L_25:
        /*0088*/ 	.byte	0x04, 0x10
        /*008a*/ 	.short	(.L_27 - .L_26)
.L_26:
        /*008c*/ 	.word	0x00000080
        /*0090*/ 	.word	0x00000001
        /*0094*/ 	.word	0x00000001


	//----- nvinfo : EIATTR_CBANK_PARAM_SIZE
	.align		4
.L_27:
        /*0098*/ 	.byte	0x03, 0x19
        /*009a*/ 	.short	0x0034


	//----- nvinfo : EIATTR_PARAM_CBANK
	.align		4
        /*009c*/ 	.byte	0x04, 0x0a
        /*009e*/ 	.short	(.L_29 - .L_28)
	.align		4
.L_28:
        /*00a0*/ 	.word	index@(.nv.constant0.triton_poi_fused_native_group_norm_relu_27)
        /*00a4*/ 	.short	0x0210
        /*00a6*/ 	.short	0x0034


	//----- nvinfo : EIATTR_SW_WAR
	.align		4
.L_29:
        /*00a8*/ 	.byte	0x04, 0x36
        /*00aa*/ 	.short	(.L_31 - .L_30)
.L_30:
        /*00ac*/ 	.word	0x00000008
.L_31:


//--------------------- .nv.callgraph             --------------------------
	.section	.nv.callgraph,"",@"SHT_CUDA_CALLGRAPH"
	.align	4
	.sectionentsize	8
	.align		4
        /*0000*/ 	.word	0x00000000
	.align		4
        /*0004*/ 	.word	0xffffffff
	.align		4
        /*0008*/ 	.word	0x00000000
	.align		4
        /*000c*/ 	.word	0xfffffffe
	.align		4
        /*0010*/ 	.word	0x00000000
	.align		4
        /*0014*/ 	.word	0xfffffffd
	.align		4
        /*0018*/ 	.word	0x00000000
	.align		4
        /*001c*/ 	.word	0xfffffffc


//--------------------- .text.triton_poi_fused_native_group_norm_relu_27 --------------------------
	.section	.text.triton_poi_fused_native_group_norm_relu_27,"ax",@progbits
	.align	128
        .global         triton_poi_fused_native_group_norm_relu_27
        .type           triton_poi_fused_native_group_norm_relu_27,@function
        .size           triton_poi_fused_native_group_norm_relu_27,(.L_x_1 - triton_poi_fused_native_group_norm_relu_27)
        .other          triton_poi_fused_native_group_norm_relu_27,@"STO_CUDA_ENTRY STV_DEFAULT"
triton_poi_fused_native_group_norm_relu_27:
.text.triton_poi_fused_native_group_norm_relu_27:
[----:B------:R-:W-:Y:S01]  /*0000*/  LDC R1, c[0x0][0x28] ;  /* 0x00000a00ff017b82 */ /* 0x000fe20000000800 */
[----:B------:R-:W1:Y:S07]  /*0010*/  S2R R0, SR_TID.X ;  /* 0x0000000000007919 */ /* 0x000e6e0000002100 */
[----:B------:R-:W2:Y:S01]  /*0020*/  LDC.64 R10, c[0x0][0x218] ;  /* 0x00008600ff0a7b82 */ /* 0x000ea20000000a00 */
[----:B------:R-:W-:Y:S01]  /*0030*/  ULDC.64 UR4, c[0x0][0x208] ;  /* 0x0000820000047ab9 */ /* 0x000fe20000000a00 */
[----:B------:R-:W3:Y:S06]  /*0040*/  S2R R3, SR_CTAID.X ;  /* 0x0000000000037919 */ /* 0x000eec0000002500 */
[----:B------:R-:W4:Y:S08]  /*0050*/  LDC.64 R8, c[0x0][0x210] ;  /* 0x00008400ff087b82 */ /* 0x000f300000000a00 */
[----:B------:R-:W5:Y:S08]  /*0060*/  LDC.64 R6, c[0x0][0x220] ;  /* 0x00008800ff067b82 */ /* 0x000f700000000a00 */
[----:B------:R-:W5:Y:S01]  /*0070*/  LDC.64 R4, c[0x0][0x228] ;  /* 0x00008a00ff047b82 */ /* 0x000f620000000a00 */
[----:B-1----:R-:W-:Y:S01]  /*0080*/  IMAD.SHL.U32 R0, R0, 0x2, RZ ;  /* 0x0000000200007824 */ /* 0x002fe200078e00ff */
[----:B---3--:R-:W-:-:S04]  /*0090*/  SHF.R.S32.HI R13, RZ, 0x17, R3 ;  /* 0x00000017ff0d7819 */ /* 0x008fc80000011403 */
[----:B------:R-:W-:Y:S02]  /*00a0*/  LOP3.LUT R0, R0, 0xfe, RZ, 0xc0, !PT ;  /* 0x000000fe00007812 */ /* 0x000fe400078ec0ff */
[----:B------:R-:W-:Y:S02]  /*00b0*/  SGXT R13, R13, 0x1 ;  /* 0x000000010d0d781a */ /* 0x000fe40000000200 */
[----:B------:R-:W-:Y:S02]  /*00c0*/  LEA R0, R3, R0, 0x8 ;  /* 0x0000000003007211 */ /* 0x000fe400078e40ff */
[----:B------:R-:W1:Y:S02]  /*00d0*/  LDC.64 R2, c[0x0][0x230] ;  /* 0x00008c00ff027b82 */ /* 0x000e640000000a00 */
[CC--:B------:R-:W-:Y:S01]  /*00e0*/  LEA.HI R12, R13.reuse, R0.reuse, RZ, 0x4 ;  /* 0x000000000d0c7211 */ /* 0x0c0fe200078f20ff */
[----:B----4-:R-:W-:Y:S01]  /*00f0*/  IMAD.WIDE R8, R0, 0x4, R8 ;  /* 0x0000000400087825 */ /* 0x010fe200078e0208 */
[----:B------:R-:W-:-:S02]  /*0100*/  LEA.HI R14, R13, R0, RZ, 0x6 ;  /* 0x000000000d0e7211 */ /* 0x000fc400078f30ff */
[--C-:B------:R-:W-:Y:S02]  /*0110*/  SHF.R.S32.HI R13, RZ, 0x4, R12.reuse ;  /* 0x00000004ff0d7819 */ /* 0x100fe4000001140c */
[----:B------:R-:W-:Y:S01]  /*0120*/  SHF.R.S32.HI R12, RZ, 0x1f, R12 ;  /* 0x0000001fff0c7819 */ /* 0x000fe2000001140c */
[----:B------:R-:W3:Y:S01]  /*0130*/  LDG.E.64 R8, desc[UR4][R8.64] ;  /* 0x0000000408087981 */ /* 0x000ee2000c1e1b00 */
[----:B------:R-:W-:Y:S02]  /*0140*/  SHF.R.S32.HI R15, RZ, 0x6, R14 ;  /* 0x00000006ff0f7819 */ /* 0x000fe4000001140e */
[----:B------:R-:W-:-:S03]  /*0150*/  LEA.HI R12, R12, R13, RZ, 0x7 ;  /* 0x0000000d0c0c7211 */ /* 0x000fc600078f38ff */
[----:B--2---:R-:W-:Y:S01]  /*0160*/  IMAD.WIDE R10, R15, 0x4, R10 ;  /* 0x000000040f0a7825 */ /* 0x004fe200078e020a */
[----:B------:R-:W-:-:S03]  /*0170*/  LOP3.LUT R12, R12, 0xffffff80, RZ, 0xc0, !PT ;  /* 0xffffff800c0c7812 */ /* 0x000fc600078ec0ff */
[----:B-----5:R-:W-:Y:S02]  /*0180*/  IMAD.WIDE R6, R15, 0x4, R6 ;  /* 0x000000040f067825 */ /* 0x020fe400078e0206 */
[----:B------:R-:W3:Y:S02]  /*0190*/  LDG.E.EL R10, desc[UR4][R10.64] ;  /* 0x000000040a0a7981 */ /* 0x000ee4000c2e1900 */
[----:B------:R-:W-:Y:S02]  /*01a0*/  IMAD.IADD R13, R13, 0x1, -R12 ;  /* 0x000000010d0d7824 */ /* 0x000fe400078e0a0c */
[----:B------:R-:W2:Y:S02]  /*01b0*/  LDG.E.EL R6, desc[UR4][R6.64] ;  /* 0x0000000406067981 */ /* 0x000ea4000c2e1900 */
[----:B0-----:R-:W-:-:S04]  /*01c0*/  IMAD.WIDE R4, R13, 0x4, R4 ;  /* 0x000000040d047825 */ /* 0x001fc800078e0204 */
[----:B-1----:R-:W-:Y:S02]  /*01d0*/  IMAD.WIDE R2, R13, 0x4, R2 ;  /* 0x000000040d027825 */ /* 0x002fe400078e0202 */
[----:B------:R-:W4:Y:S01]  /*01e0*/  LDG.E.EL R4, desc[UR4][R4.64] ;  /* 0x0000000404047981 */ /* 0x000f22000c2e1900 */
[----:B------:R-:W0:Y:S03]  /*01f0*/  LDC.64 R12, c[0x0][0x238] ;  /* 0x00008e00ff0c7b82 */ /* 0x000e260000000a00 */
[----:B------:R-:W4:Y:S01]  /*0200*/  LDG.E.EL R3, desc[UR4][R2.64] ;  /* 0x0000000402037981 */ /* 0x000f22000c2e1900 */
[--C-:B---3--:R-:W-:Y:S01]  /*0210*/  FADD R15, R8, -R10.reuse ;  /* 0x8000000a080f7221 */ /* 0x108fe20000000000 */
[----:B------:R-:W-:-:S03]  /*0220*/  FADD R17, R9, -R10 ;  /* 0x8000000a09117221 */ /* 0x000fc60000000000 */
[C---:B--2---:R-:W-:Y:S01]  /*0230*/  FMUL R15, R6.reuse, R15 ;  /* 0x0000000f060f7220 */ /* 0x044fe20000400000 */
[----:B------:R-:W-:-:S03]  /*0240*/  FMUL R10, R6, R17 ;  /* 0x00000011060a7220 */ /* 0x000fc60000400000 */
[C-C-:B----4-:R-:W-:Y:S01]  /*0250*/  FFMA R15, R4.reuse, R15, R3.reuse ;  /* 0x0000000f040f7223 */ /* 0x150fe20000000003 */
[----:B------:R-:W-:-:S04]  /*0260*/  FFMA R10, R4, R10, R3 ;  /* 0x0000000a040a7223 */ /* 0x000fc80000000003 */
[C---:B------:R-:W-:Y:S02]  /*0270*/  FSETP.GEU.AND P0, PT, R15.reuse, RZ, PT ;  /* 0x000000ff0f00720b */ /* 0x040fe40003f0e000 */
[----:B------:R-:W-:Y:S01]  /*0280*/  FSETP.GEU.AND P1, PT, R10, RZ, PT ;  /* 0x000000ff0a00720b */ /* 0x000fe20003f2e000 */
[----:B0-----:R-:W-:Y:S01]  /*0290*/  IMAD.WIDE R4, R0, 0x4, R12 ;  /* 0x0000000400047825 */ /* 0x001fe200078e020c */
[----:B------:R-:W-:Y:S02]  /*02a0*/  FSEL R2, R15, RZ, P0 ;  /* 0x000000ff0f027208 */ /* 0x000fe40000000000 */
[----:B------:R-:W-:-:S05]  /*02b0*/  FSEL R3, R10, RZ, P1 ;  /* 0x000000ff0a037208 */ /* 0x000fca0000800000 */
[----:B------:R-:W-:Y:S01]  /*02c0*/  STG.E.64 desc[UR4][R4.64], R2 ;  /* 0x0000000204007986 */ /* 0x000fe2000c101b04 */
[----:B------:R-:W-:Y:S05]  /*02d0*/  EXIT ;  /* 0x000000000000794d */ /* 0x000fea0003800000 */
.L_x_0:
[----:B------:R-:W-:-:S00]  /*02e0*/  BRA `(.L_x_0) ;  /* 0xfffffffc00fc7947 */ /* 0x000fc0000383ffff */
[----:B------:R-:W-:-:S00]  /*02f0*/  NOP ;  /* 0x0000000000007918 */ /* 0x000fc00000000000 */
        /* <DEDUP_REMOVED lines=8> */
.L_x_1:


//--------------------- .nv.constant0.triton_poi_fused_native_group_norm_relu_27 --------------------------
	.section	.nv.constant0.triton_poi_fused_native_group_norm_relu_27,"a",@progbits
	.sectionflags	@""
	.align	4
.nv.constant0.triton_poi_fused_native_group_norm_relu_27:
	.zero		580
